//
// Generated by NVIDIA NVVM Compiler
//
// Compiler Build ID: CL-36424714
// Cuda compilation tools, release 13.0, V13.0.88
// Based on NVVM 20.0.0
//

.version 9.0
.target sm_100
.address_size 64

	// .globl	_Z10cuda_hellov
.extern .func  (.param .b32 func_retval0) vprintf
(
	.param .b64 vprintf_param_0,
	.param .b64 vprintf_param_1
)
;
.global .align 1 .b8 $str[23] = {72, 101, 108, 108, 111, 32, 87, 111, 114, 108, 100, 32, 102, 114, 111, 109, 32, 71, 80, 85, 33, 10};

.visible .entry _Z10cuda_hellov()
{
	.reg .b32 	%r<3>;
	.reg .b64 	%rd<3>;

	mov.u64 	%rd1, $str;
	cvta.global.u64 	%rd2, %rd1;
	{ // callseq 0, 0
	.param .b64 param0;
	st.param.b64 	[param0], %rd2;
	.param .b64 param1;
	st.param.b64 	[param1], 0;
	.param .b32 retval0;
	call.uni (retval0), 
	vprintf, 
	(
	param0, 
	param1
	);
	ld.param.b32 	%r1, [retval0];
	} // callseq 0
	ret;

}


// ===== COMPILED SASS (sm_100) =====

	.target	sm_100

	.elftype	@"ET_EXEC"


//--------------------- .note.nv.tkinfo           --------------------------
	.section	.note.nv.tkinfo,"",@"SHT_NOTE"
	.sectionflags	@"SHF_NOTE_NV_TKINFO"
	.tkinfo
        /*0018*/ 	.word	0x00000002
        /*0030*/ 	.string	""
        /*0030*/ 	.string	"ptxas"
        /*0030*/ 	.string	"Cuda compilation tools, release 13.0, V13.0.88"
        /*0030*/ 	.string	"Build cuda_13.0.r13.0/compiler.36424714_0"
        /*0030*/ 	.string	"-arch sm_100 -m 64 "



//--------------------- .note.nv.cuinfo           --------------------------
	.section	.note.nv.cuinfo,"",@"SHT_NOTE"
	.sectionflags	@"SHF_NOTE_NV_CUINFO"
        /*0018*/ 	.short	0x0002
        /*001a*/ 	.short	0x0064
        /*001c*/ 	.short	0x0082
	.zero		2


//--------------------- .nv.info                  --------------------------
	.section	.nv.info,"",@"SHT_CUDA_INFO"
	.align	4


	//----- nvinfo : EIATTR_REGCOUNT
	.align		4
        /*0000*/ 	.byte	0x04, 0x2f
        /*0002*/ 	.short	(.L_2 - .L_1)
	.align		4
.L_1:
        /*0004*/ 	.word	index@(_Z10cuda_hellov)
        /*0008*/ 	.word	0x00000018


	//----- nvinfo : EIATTR_FRAME_SIZE
	.align		4
.L_2:
        /*000c*/ 	.byte	0x04, 0x11
        /*000e*/ 	.short	(.L_4 - .L_3)
	.align		4
.L_3:
        /*0010*/ 	.word	index@(_Z10cuda_hellov)
        /*0014*/ 	.word	0x00000000


	//----- nvinfo : EIATTR_MIN_STACK_SIZE
	.align		4
.L_4:
        /*0018*/ 	.byte	0x04, 0x12
        /*001a*/ 	.short	(.L_6 - .L_5)
	.align		4
.L_5:
        /*001c*/ 	.word	index@(_Z10cuda_hellov)
        /*0020*/ 	.word	0x00000000
.L_6:


//--------------------- .nv.compat                --------------------------
	.section	.nv.compat,"",@"SHT_CUDA_COMPAT_INFO"
	.align	4
        /*0000*/ 	.byte	0x02, 0x09, 0x00, 0x00, 0x02, 0x02, 0x01, 0x00, 0x02, 0x05, 0x05, 0x00, 0x03, 0x07, 0x01, 0x01
        /*0010*/ 	.byte	0x02, 0x03, 0x00, 0x00, 0x02, 0x06, 0x01, 0x00, 0x04, 0x0b, 0x08, 0x00, 0x09, 0x00, 0x00, 0x00
        /*0020*/ 	.byte	0x00, 0x00, 0x00, 0x00


//--------------------- .nv.info._Z10cuda_hellov  --------------------------
	.section	.nv.info._Z10cuda_hellov,"",@"SHT_CUDA_INFO"
	.sectionflags	@""
	.align	4


	//----- nvinfo : EIATTR_CUDA_API_VERSION
	.align		4
        /*0000*/ 	.byte	0x04, 0x37
        /*0002*/ 	.short	(.L_8 - .L_7)
.L_7:
        /*0004*/ 	.word	0x00000082


	//----- nvinfo : EIATTR_SPARSE_MMA_MASK
	.align		4
.L_8:
        /*0008*/ 	.byte	0x03, 0x50
        /*000a*/ 	.short	0x0000


	//----- nvinfo : EIATTR_MAXREG_COUNT
	.align		4
        /*000c*/ 	.byte	0x03, 0x1b
        /*000e*/ 	.short	0x00ff


	//----- nvinfo : EIATTR_EXTERNS
	.align		4
        /*0010*/ 	.byte	0x04, 0x0f
        /*0012*/ 	.short	(.L_10 - .L_9)


	//   ....[0]....
	.align		4
.L_9:
        /*0014*/ 	.word	index@(vprintf)


	//----- nvinfo : EIATTR_MERCURY_ISA_VERSION
	.align		4
.L_10:
        /*0018*/ 	.byte	0x03, 0x5f
        /*001a*/ 	.short	0x0101


	//----- nvinfo : EIATTR_VRC_CTA_INIT_COUNT
	.align		4
        /*001c*/ 	.byte	0x02, 0x4a
	.zero		1
	.zero		1


	//----- nvinfo : EIATTR_SYSCALL_OFFSETS
	.align		4
        /*0020*/ 	.byte	0x04, 0x46
        /*0022*/ 	.short	(.L_12 - .L_11)


	//   ....[0]....
.L_11:
        /*0024*/ 	.word	0x00000080


	//----- nvinfo : EIATTR_EXIT_INSTR_OFFSETS
	.align		4
.L_12:
        /*0028*/ 	.byte	0x04, 0x1c
        /*002a*/ 	.short	(.L_14 - .L_13)


	//   ....[0]....
.L_13:
        /*002c*/ 	.word	0x00000090


	//----- nvinfo : EIATTR_SW_WAR
	.align		4
.L_14:
        /*0030*/ 	.byte	0x04, 0x36
        /*0032*/ 	.short	(.L_16 - .L_15)
.L_15:
        /*0034*/ 	.word	0x00000008
.L_16:


//--------------------- .nv.callgraph             --------------------------
	.section	.nv.callgraph,"",@"SHT_CUDA_CALLGRAPH"
	.align	4
	.sectionentsize	8
	.align		4
        /*0000*/ 	.word	0x00000000
	.align		4
        /*0004*/ 	.word	0xffffffff
	.align		4
        /*0008*/ 	.word	index@(_Z10cuda_hellov)
	.align		4
        /*000c*/ 	.word	index@(vprintf)
	.align		4
        /*0010*/ 	.word	0x00000000
	.align		4
        /*0014*/ 	.word	0xfffffffe
	.align		4
        /*0018*/ 	.word	0x00000000
	.align		4
        /*001c*/ 	.word	0xfffffffd
	.align		4
        /*0020*/ 	.word	0x00000000
	.align		4
        /*0024*/ 	.word	0xfffffffc


//--------------------- .nv.constant4             --------------------------
	.section	.nv.constant4,"a",@progbits
	.align	8
	.align		8
.nv.constant4:
        /*0000*/ 	.dword	vprintf
	.align		8
        /*0008*/ 	.dword	$str


//--------------------- .text._Z10cuda_hellov     --------------------------
	.section	.text._Z10cuda_hellov,"ax",@progbits
	.align	128
        .global         _Z10cuda_hellov
        .type           _Z10cuda_hellov,@function
        .size           _Z10cuda_hellov,(.L_x_2 - _Z10cuda_hellov)
        .other          _Z10cuda_hellov,@"STO_CUDA_ENTRY STV_DEFAULT"
_Z10cuda_hellov:
.text._Z10cuda_hellov:
[----:B------:R-:W0:Y:S01]  /*0000*/  LDC R1, c[0x0][0x37c] ;  /* 0x0000df00ff017b82 */ /* 0x000e220000000800 */
[----:B------:R-:W-:Y:S01]  /*0010*/  MOV R0, 0x0 ;  /* 0x0000000000007802 */ /* 0x000fe20000000f00 */
[----:B------:R-:W1:Y:S01]  /*0020*/  LDCU.64 UR4, c[0x4][0x8] ;  /* 0x01000100ff0477ac */ /* 0x000e620008000a00 */
[----:B------:R-:W-:-:S05]  /*0030*/  CS2R R6, SRZ ;  /* 0x0000000000067805 */ /* 0x000fca000001ff00 */
[----:B------:R2:W3:Y:S01]  /*0040*/  LDC.64 R2, c[0x4][R0] ;  /* 0x0100000000027b82 */ /* 0x0004e20000000a00 */
[----:B-1----:R-:W-:Y:S02]  /*0050*/  IMAD.U32 R4, RZ, RZ, UR4 ;  /* 0x00000004ff047e24 */ /* 0x002fe4000f8e00ff */
[----:B--2---:R-:W-:-:S07]  /*0060*/  IMAD.U32 R5, RZ, RZ, UR5 ;  /* 0x00000005ff057e24 */ /* 0x004fce000f8e00ff */
[----:B------:R-:W-:-:S07]  /*0070*/  LEPC R20, `(.L_x_0) ;  /* 0x000000001014794e */ /* 0x000fce0000000000 */
[----:B0--3--:R-:W-:Y:S05]  /*0080*/  CALL.ABS.NOINC R2 ;  /* 0x0000000002007343 */ /* 0x009fea0003c00000 */
.L_x_0:
[----:B------:R-:W-:Y:S05]  /*0090*/  EXIT ;  /* 0x000000000000794d */ /* 0x000fea0003800000 */
.L_x_1:
[----:B------:R-:W-:-:S00]  /*00a0*/  BRA `(.L_x_1) ;  /* 0xfffffffc00fc7947 */ /* 0x000fc0000383ffff */
[----:B------:R-:W-:-:S00]  /*00b0*/  NOP ;  /* 0x0000000000007918 */ /* 0x000fc00000000000 */
        /* <DEDUP_REMOVED lines=12> */
.L_x_2:


//--------------------- .nv.global.init           --------------------------
	.section	.nv.global.init,"aw",@progbits
.nv.global.init:
	.type		$str,@object
	.size		$str,(.L_0 - $str)
$str:
        /*0000*/ 	.byte	0x48, 0x65, 0x6c, 0x6c, 0x6f, 0x20, 0x57, 0x6f, 0x72, 0x6c, 0x64, 0x20, 0x66, 0x72, 0x6f, 0x6d
        /*0010*/ 	.byte	0x20, 0x47, 0x50, 0x55, 0x21, 0x0a, 0x00
.L_0:


//--------------------- .nv.shared.reserved.0     --------------------------
	.section	.nv.shared.reserved.0,"aw",@nobits
	.weak		__nv_reservedSMEM_offset_0_alias
	.size		__nv_reservedSMEM_offset_0_alias, 0, 64
	.other		__nv_reservedSMEM_offset_0_alias,@"STO_CUDA_RESERVED_SHARED STV_DEFAULT"
__nv_reservedSMEM_offset_0_alias:
	.zero		0
	.zero		64


//--------------------- .nv.constant0._Z10cuda_hellov --------------------------
	.section	.nv.constant0._Z10cuda_hellov,"a",@progbits
	.sectionflags	@""
	.align	4
.nv.constant0._Z10cuda_hellov:
	.zero		896


//--------------------- SYMBOLS --------------------------

	.type		.nv.reservedSmem.offset0,@object
	.size		.nv.reservedSmem.offset0,0x4
	.type		vprintf,@function
